	.headerflags	@"EF_CUDA_TEXMODE_UNIFIED EF_CUDA_64BIT_ADDRESS EF_CUDA_ACCELERATORS EF_CUDA_SM90 EF_CUDA_VIRTUAL_SM(EF_CUDA_SM90)"
	.elftype	@"ET_EXEC"


//--------------------- .nv.info                  --------------------------
	.section	.nv.info,"",@"SHT_CUDA_INFO"
	.align	4


	//----- nvinfo : EIATTR_REGCOUNT
	.align		4
        /*0000*/ 	.byte	0x04, 0x2f
        /*0002*/ 	.short	(.L_1 - .L_0)
	.align		4
.L_0:
        /*0004*/ 	.word	index@(triton_poi_fused_cat_18)
        /*0008*/ 	.word	0x00000013


	//----- nvinfo : EIATTR_MIN_STACK_SIZE
	.align		4
.L_1:
        /*000c*/ 	.byte	0x04, 0x12
        /*000e*/ 	.short	(.L_3 - .L_2)
	.align		4
.L_2:
        /*0010*/ 	.word	index@(triton_poi_fused_cat_18)
        /*0014*/ 	.word	0x00000000


	//----- nvinfo : EIATTR_FRAME_SIZE
	.align		4
.L_3:
        /*0018*/ 	.byte	0x04, 0x11
        /*001a*/ 	.short	(.L_5 - .L_4)
	.align		4
.L_4:
        /*001c*/ 	.word	index@(triton_poi_fused_cat_18)
        /*0020*/ 	.word	0x00000000


	//----- nvinfo : EIATTR_MIN_STACK_SIZE
	.align		4
.L_5:
        /*0024*/ 	.byte	0x04, 0x12
        /*0026*/ 	.short	(.L_7 - .L_6)
	.align		4
.L_6:
        /*0028*/ 	.word	index@(triton_poi_fused_cat_18)
        /*002c*/ 	.word	0x00000000
.L_7:


//--------------------- .nv.info.triton_poi_fused_cat_18 --------------------------
	.section	.nv.info.triton_poi_fused_cat_18,"",@"SHT_CUDA_INFO"
	.sectionflags	@""
	.align	4


	//----- nvinfo : EIATTR_CUDA_API_VERSION
	.align		4
        /*0000*/ 	.byte	0x04, 0x37
        /*0002*/ 	.short	(.L_9 - .L_8)
.L_8:
        /*0004*/ 	.word	0x0000007c


	//----- nvinfo : EIATTR_KPARAM_INFO
	.align		4
.L_9:
        /*0008*/ 	.byte	0x04, 0x17
        /*000a*/ 	.short	(.L_11 - .L_10)
.L_10:
        /*000c*/ 	.word	0x00000000
        /*0010*/ 	.short	0x0004
        /*0012*/ 	.short	0x0020
        /*0014*/ 	.byte	0x00, 0xf0, 0x11, 0x00


	//----- nvinfo : EIATTR_KPARAM_INFO
	.align		4
.L_11:
        /*0018*/ 	.byte	0x04, 0x17
        /*001a*/ 	.short	(.L_13 - .L_12)
.L_12:
        /*001c*/ 	.word	0x00000000
        /*0020*/ 	.short	0x0003
        /*0022*/ 	.short	0x0018
        /*0024*/ 	.byte	0x00, 0xf4, 0x21, 0x00


	//----- nvinfo : EIATTR_KPARAM_INFO
	.align		4
.L_13:
        /*0028*/ 	.byte	0x04, 0x17
        /*002a*/ 	.short	(.L_15 - .L_14)
.L_14:
        /*002c*/ 	.word	0x00000000
        /*0030*/ 	.short	0x0002
        /*0032*/ 	.short	0x0010
        /*0034*/ 	.byte	0x00, 0xf4, 0x21, 0x00


	//----- nvinfo : EIATTR_KPARAM_INFO
	.align		4
.L_15:
        /*0038*/ 	.byte	0x04, 0x17
        /*003a*/ 	.short	(.L_17 - .L_16)
.L_16:
        /*003c*/ 	.word	0x00000000
        /*0040*/ 	.short	0x0001
        /*0042*/ 	.short	0x0008
        /*0044*/ 	.byte	0x00, 0xf4, 0x21, 0x00


	//----- nvinfo : EIATTR_KPARAM_INFO
	.align		4
.L_17:
        /*0048*/ 	.byte	0x04, 0x17
        /*004a*/ 	.short	(.L_19 - .L_18)
.L_18:
        /*004c*/ 	.word	0x00000000
        /*0050*/ 	.short	0x0000
        /*0052*/ 	.short	0x0000
        /*0054*/ 	.byte	0x00, 0xf4, 0x21, 0x00


	//----- nvinfo : EIATTR_SPARSE_MMA_MASK
	.align		4
.L_19:
        /*0058*/ 	.byte	0x03, 0x50
        /*005a*/ 	.short	0x0000


	//----- nvinfo : EIATTR_MAXREG_COUNT
	.align		4
        /*005c*/ 	.byte	0x03, 0x1b
        /*005e*/ 	.short	0x00ff


	//----- nvinfo : EIATTR_EXIT_INSTR_OFFSETS
	.align		4
        /*0060*/ 	.byte	0x04, 0x1c
        /*0062*/ 	.short	(.L_21 - .L_20)


	//   ....[0]....
.L_20:
        /*0064*/ 	.word	0x00000360


	//----- nvinfo : EIATTR_REQNTID
	.align		4
.L_21:
        /*0068*/ 	.byte	0x04, 0x10
        /*006a*/ 	.short	(.L_23 - .L_22)
.L_22:
        /*006c*/ 	.word	0x00000080
        /*0070*/ 	.word	0x00000001
        /*0074*/ 	.word	0x00000001


	//----- nvinfo : EIATTR_CBANK_PARAM_SIZE
	.align		4
.L_23:
        /*0078*/ 	.byte	0x03, 0x19
        /*007a*/ 	.short	0x0024


	//----- nvinfo : EIATTR_PARAM_CBANK
	.align		4
        /*007c*/ 	.byte	0x04, 0x0a
        /*007e*/ 	.short	(.L_25 - .L_24)
	.align		4
.L_24:
        /*0080*/ 	.word	index@(.nv.constant0.triton_poi_fused_cat_18)
        /*0084*/ 	.short	0x0210
        /*0086*/ 	.short	0x0024


	//----- nvinfo : EIATTR_SW_WAR
	.align		4
.L_25:
        /*0088*/ 	.byte	0x04, 0x36
        /*008a*/ 	.short	(.L_27 - .L_26)
.L_26:
        /*008c*/ 	.word	0x00000008
.L_27:


//--------------------- .nv.callgraph             --------------------------
	.section	.nv.callgraph,"",@"SHT_CUDA_CALLGRAPH"
	.align	4
	.sectionentsize	8
	.align		4
        /*0000*/ 	.word	0x00000000
	.align		4
        /*0004*/ 	.word	0xffffffff
	.align		4
        /*0008*/ 	.word	0x00000000
	.align		4
        /*000c*/ 	.word	0xfffffffe
	.align		4
        /*0010*/ 	.word	0x00000000
	.align		4
        /*0014*/ 	.word	0xfffffffd
	.align		4
        /*0018*/ 	.word	0x00000000
	.align		4
        /*001c*/ 	.word	0xfffffffc


//--------------------- .text.triton_poi_fused_cat_18 --------------------------
	.section	.text.triton_poi_fused_cat_18,"ax",@progbits
	.align	128
        .global         triton_poi_fused_cat_18
        .type           triton_poi_fused_cat_18,@function
        .size           triton_poi_fused_cat_18,(.L_x_1 - triton_poi_fused_cat_18)
        .other          triton_poi_fused_cat_18,@"STO_CUDA_ENTRY STV_DEFAULT"
triton_poi_fused_cat_18:
.text.triton_poi_fused_cat_18:
[----:B------:R-:W-:Y:S01]  /*0000*/  LDC R1, c[0x0][0x28] ;  /* 0x00000a00ff017b82 */ /* 0x000fe20000000800 */
[----:B------:R-:W1:Y:S07]  /*0010*/  S2R R0, SR_TID.X ;  /* 0x0000000000007919 */ /* 0x000e6e0000002100 */
[----:B------:R-:W2:Y:S01]  /*0020*/  LDC.64 R4, c[0x0][0x218] ;  /* 0x00008600ff047b82 */ /* 0x000ea20000000a00 */
[----:B------:R-:W-:Y:S01]  /*0030*/  ULDC.64 UR6, c[0x0][0x220] ;  /* 0x0000880000067ab9 */ /* 0x000fe20000000a00 */
[----:B------:R-:W-:Y:S01]  /*0040*/  ULDC.64 UR4, c[0x0][0x208] ;  /* 0x0000820000047ab9 */ /* 0x000fe20000000a00 */
[----:B------:R-:W3:Y:S01]  /*0050*/  S2R R3, SR_CTAID.X ;  /* 0x0000000000037919 */ /* 0x000ee20000002500 */
[----:B-1----:R-:W-:-:S05]  /*0060*/  IMAD.SHL.U32 R0, R0, 0x2, RZ ;  /* 0x0000000200007824 */ /* 0x002fca00078e00ff */
[----:B------:R-:W-:-:S05]  /*0070*/  LOP3.LUT R0, R0, 0xfe, RZ, 0xc0, !PT ;  /* 0x000000fe00007812 */ /* 0x000fca00078ec0ff */
[----:B---3--:R-:W-:Y:S02]  /*0080*/  IMAD R0, R3, 0x100, R0 ;  /* 0x0000010003007824 */ /* 0x008fe400078e0200 */
[----:B------:R-:W1:Y:S03]  /*0090*/  LDC.64 R2, c[0x0][0x210] ;  /* 0x00008400ff027b82 */ /* 0x000e660000000a00 */
[----:B------:R-:W-:-:S04]  /*00a0*/  SHF.R.S32.HI R7, RZ, 0x1f, R0 ;  /* 0x0000001fff077819 */ /* 0x000fc80000011400 */
[CC--:B------:R-:W-:Y:S02]  /*00b0*/  LEA.HI R6, R7.reuse, R0.reuse, RZ, 0x6 ;  /* 0x0000000007067211 */ /* 0x0c0fe400078f30ff */
[----:B------:R-:W-:Y:S02]  /*00c0*/  LEA.HI R10, R7, R0, RZ, 0xe ;  /* 0x00000000070a7211 */ /* 0x000fe400078f70ff */
[--C-:B------:R-:W-:Y:S02]  /*00d0*/  SHF.R.S32.HI R8, RZ, 0x6, R6.reuse ;  /* 0x00000006ff087819 */ /* 0x100fe40000011406 */
[----:B------:R-:W-:Y:S02]  /*00e0*/  SHF.R.S32.HI R9, RZ, 0x1f, R6 ;  /* 0x0000001fff097819 */ /* 0x000fe40000011406 */
[----:B------:R-:W-:Y:S02]  /*00f0*/  LOP3.LUT R7, R6, 0xffffffc0, RZ, 0xc0, !PT ;  /* 0xffffffc006077812 */ /* 0x000fe400078ec0ff */
[----:B------:R-:W-:-:S02]  /*0100*/  LEA.HI R9, R9, R8, RZ, 0x8 ;  /* 0x0000000809097211 */ /* 0x000fc400078f40ff */
[----:B------:R-:W-:Y:S01]  /*0110*/  SHF.R.S32.HI R11, RZ, 0xe, R10 ;  /* 0x0000000eff0b7819 */ /* 0x000fe2000001140a */
[----:B------:R-:W-:Y:S01]  /*0120*/  IMAD.IADD R7, R0, 0x1, -R7 ;  /* 0x0000000100077824 */ /* 0x000fe200078e0a07 */
[----:B------:R-:W-:-:S03]  /*0130*/  LOP3.LUT R9, R9, 0xffffff00, RZ, 0xc0, !PT ;  /* 0xffffff0009097812 */ /* 0x000fc600078ec0ff */
[----:B------:R-:W-:Y:S01]  /*0140*/  IMAD.SHL.U32 R6, R11, 0x2000, RZ ;  /* 0x000020000b067824 */ /* 0x000fe200078e00ff */
[----:B------:R-:W-:Y:S01]  /*0150*/  LOP3.LUT R11, R10, 0xffffc000, RZ, 0xc0, !PT ;  /* 0xffffc0000a0b7812 */ /* 0x000fe200078ec0ff */
[----:B------:R-:W-:Y:S01]  /*0160*/  IMAD.IADD R9, R8, 0x1, -R9 ;  /* 0x0000000108097824 */ /* 0x000fe200078e0a09 */
[----:B------:R-:W-:Y:S02]  /*0170*/  SHF.R.S32.HI R10, RZ, 0x1f, R7 ;  /* 0x0000001fff0a7819 */ /* 0x000fe40000011407 */
[----:B------:R-:W-:Y:S01]  /*0180*/  SHF.R.S32.HI R13, RZ, 0x1f, R6 ;  /* 0x0000001fff0d7819 */ /* 0x000fe20000011406 */
[C---:B------:R-:W-:Y:S01]  /*0190*/  IMAD.SHL.U32 R8, R9.reuse, 0x40, RZ ;  /* 0x0000004009087824 */ /* 0x040fe200078e00ff */
[C---:B------:R-:W-:Y:S01]  /*01a0*/  ISETP.GE.AND P0, PT, R9.reuse, 0x80, PT ;  /* 0x000000800900780c */ /* 0x040fe20003f06270 */
[----:B--2---:R-:W-:Y:S01]  /*01b0*/  IMAD.WIDE R4, R9, 0x4, R4 ;  /* 0x0000000409047825 */ /* 0x004fe200078e0204 */
[----:B------:R-:W-:Y:S02]  /*01c0*/  IADD3 R11, R6, R0, -R11 ;  /* 0x00000000060b7210 */ /* 0x000fe40007ffe80b */
[----:B------:R-:W-:-:S02]  /*01d0*/  IADD3 R7, P1, P2, R8, R7, R6 ;  /* 0x0000000708077210 */ /* 0x000fc40007a3e006 */
[----:B------:R-:W-:Y:S01]  /*01e0*/  SHF.R.S32.HI R8, RZ, 0x1f, R8 ;  /* 0x0000001fff087819 */ /* 0x000fe20000011408 */
[----:B-1----:R-:W-:-:S03]  /*01f0*/  IMAD.WIDE R2, R11, 0x4, R2 ;  /* 0x000000040b027825 */ /* 0x002fc600078e0202 */
[----:B------:R-:W-:Y:S02]  /*0200*/  IADD3.X R8, R8, R10, R13, P1, P2 ;  /* 0x0000000a08087210 */ /* 0x000fe40000fe440d */
[----:B------:R-:W-:Y:S02]  /*0210*/  CS2R R10, SRZ ;  /* 0x00000000000a7805 */ /* 0x000fe4000001ff00 */
[----:B------:R-:W-:Y:S02]  /*0220*/  ISETP.GT.AND P1, PT, R9, 0x7f, PT ;  /* 0x0000007f0900780c */ /* 0x000fe40003f24270 */
[----:B------:R-:W-:Y:S02]  /*0230*/  CS2R R12, SRZ ;  /* 0x00000000000c7805 */ /* 0x000fe4000001ff00 */
[C---:B------:R-:W-:Y:S02]  /*0240*/  LEA R6, P2, R7.reuse, UR6, 0x2 ;  /* 0x0000000607067c11 */ /* 0x040fe4000f8410ff */
[----:B------:R-:W-:Y:S01]  /*0250*/  CS2R R14, SRZ ;  /* 0x00000000000e7805 */ /* 0x000fe2000001ff00 */
[----:B------:R-:W2:Y:S01]  /*0260*/  @!P0 LDG.E.64 R10, desc[UR4][R2.64] ;  /* 0x00000004020a8981 */ /* 0x000ea2000c1e1b00 */
[----:B------:R-:W-:-:S02]  /*0270*/  LEA.HI.X R7, R7, UR7, R8, 0x2, P2 ;  /* 0x0000000707077c11 */ /* 0x000fc400090f1408 */
[----:B------:R-:W1:Y:S01]  /*0280*/  LDC.64 R8, c[0x0][0x228] ;  /* 0x00008a00ff087b82 */ /* 0x000e620000000a00 */
[----:B------:R-:W3:Y:S04]  /*0290*/  @!P0 LDG.E.EL R12, desc[UR4][R4.64] ;  /* 0x00000004040c8981 */ /* 0x000ee8000c2e1900 */
[----:B------:R-:W4:Y:S04]  /*02a0*/  @!P0 LDG.E.EL R13, desc[UR4][R4.64] ;  /* 0x00000004040d8981 */ /* 0x000f28000c2e1900 */
[----:B------:R-:W5:Y:S01]  /*02b0*/  @P1 LDG.E.64 R14, desc[UR4][R6.64+-0x8000] ;  /* 0xff800004060e1981 */ /* 0x000f62000c1e1b00 */
[----:B--2---:R-:W-:-:S02]  /*02c0*/  SEL R10, R10, RZ, !P0 ;  /* 0x000000ff0a0a7207 */ /* 0x004fc40004000000 */
[----:B------:R-:W-:Y:S02]  /*02d0*/  SEL R16, R11, RZ, !P0 ;  /* 0x000000ff0b107207 */ /* 0x000fe40004000000 */
[----:B---3--:R-:W-:Y:S02]  /*02e0*/  SEL R3, R12, RZ, !P0 ;  /* 0x000000ff0c037207 */ /* 0x008fe40004000000 */
[----:B----4-:R-:W-:-:S03]  /*02f0*/  SEL R13, R13, RZ, !P0 ;  /* 0x000000ff0d0d7207 */ /* 0x010fc60004000000 */
[----:B------:R-:W-:Y:S01]  /*0300*/  FADD R12, R10, R3 ;  /* 0x000000030a0c7221 */ /* 0x000fe20000000000 */
[----:B-1----:R-:W-:Y:S01]  /*0310*/  IMAD.WIDE R2, R0, 0x4, R8 ;  /* 0x0000000400027825 */ /* 0x002fe200078e0208 */
[----:B-----5:R-:W-:-:S03]  /*0320*/  @P0 SEL R12, R14, RZ, P1 ;  /* 0x000000ff0e0c0207 */ /* 0x020fc60000800000 */
[----:B------:R-:W-:Y:S01]  /*0330*/  FADD R13, R16, R13 ;  /* 0x0000000d100d7221 */ /* 0x000fe20000000000 */
[----:B------:R-:W-:-:S05]  /*0340*/  @P0 SEL R13, R15, RZ, P1 ;  /* 0x000000ff0f0d0207 */ /* 0x000fca0000800000 */
[----:B------:R-:W-:Y:S01]  /*0350*/  STG.E.64 desc[UR4][R2.64], R12 ;  /* 0x0000000c02007986 */ /* 0x000fe2000c101b04 */
[----:B------:R-:W-:Y:S05]  /*0360*/  EXIT ;  /* 0x000000000000794d */ /* 0x000fea0003800000 */
.L_x_0:
[----:B------:R-:W-:-:S00]  /*0370*/  BRA `(.L_x_0) ;  /* 0xfffffffc00fc7947 */ /* 0x000fc0000383ffff */
[----:B------:R-:W-:-:S00]  /*0380*/  NOP ;  /* 0x0000000000007918 */ /* 0x000fc00000000000 */
[----:B------:R-:W-:-:S00]  /*0390*/  NOP ;  /* 0x0000000000007918 */ /* 0x000fc00000000000 */
[----:B------:R-:W-:-:S00]  /*03a0*/  NOP ;  /* 0x0000000000007918 */ /* 0x000fc00000000000 */
[----:B------:R-:W-:-:S00]  /*03b0*/  NOP ;  /* 0x0000000000007918 */ /* 0x000fc00000000000 */
[----:B------:R-:W-:-:S00]  /*03c0*/  NOP ;  /* 0x0000000000007918 */ /* 0x000fc00000000000 */
[----:B------:R-:W-:-:S00]  /*03d0*/  NOP ;  /* 0x0000000000007918 */ /* 0x000fc00000000000 */
[----:B------:R-:W-:-:S00]  /*03e0*/  NOP ;  /* 0x0000000000007918 */ /* 0x000fc00000000000 */
[----:B------:R-:W-:-:S00]  /*03f0*/  NOP ;  /* 0x0000000000007918 */ /* 0x000fc00000000000 */
.L_x_1:


//--------------------- .nv.constant0.triton_poi_fused_cat_18 --------------------------
	.section	.nv.constant0.triton_poi_fused_cat_18,"a",@progbits
	.sectionflags	@""
	.align	4
.nv.constant0.triton_poi_fused_cat_18:
	.zero		564
